//
// Generated by NVIDIA NVVM Compiler
//
// Compiler Build ID: CL-36424714
// Cuda compilation tools, release 13.0, V13.0.88
// Based on NVVM 20.0.0
//

.version 9.0
.target sm_100
.address_size 64

	// .globl	hello_world
.extern .func  (.param .b32 func_retval0) vprintf
(
	.param .b64 vprintf_param_0,
	.param .b64 vprintf_param_1
)
;
.global .align 1 .b8 $str[41] = {72, 101, 108, 108, 111, 32, 102, 114, 111, 109, 32, 116, 104, 101, 32, 99, 117, 100, 97, 32, 107, 101, 114, 110, 101, 108, 32, 105, 110, 32, 116, 104, 114, 101, 97, 100, 32, 37, 100, 10};

.visible .entry hello_world(
	.param .u64 .ptr .align 1 hello_world_param_0
)
{
	.local .align 8 .b8 	__local_depot0[8];
	.reg .b64 	%SP;
	.reg .b64 	%SPL;
	.reg .b32 	%r<4>;
	.reg .b64 	%rd<7>;

	mov.u64 	%SPL, __local_depot0;
	cvta.local.u64 	%SP, %SPL;
	ld.param.u64 	%rd1, [hello_world_param_0];
	cvta.to.global.u64 	%rd2, %rd1;
	add.u64 	%rd3, %SP, 0;
	add.u64 	%rd4, %SPL, 0;
	ld.global.u32 	%r1, [%rd2];
	st.local.u32 	[%rd4], %r1;
	mov.u64 	%rd5, $str;
	cvta.global.u64 	%rd6, %rd5;
	{ // callseq 0, 0
	.param .b64 param0;
	st.param.b64 	[param0], %rd6;
	.param .b64 param1;
	st.param.b64 	[param1], %rd3;
	.param .b32 retval0;
	call.uni (retval0), 
	vprintf, 
	(
	param0, 
	param1
	);
	ld.param.b32 	%r2, [retval0];
	} // callseq 0
	ret;

}


// ===== COMPILED SASS (sm_100) =====

	.target	sm_100

	.elftype	@"ET_EXEC"


//--------------------- .note.nv.tkinfo           --------------------------
	.section	.note.nv.tkinfo,"",@"SHT_NOTE"
	.sectionflags	@"SHF_NOTE_NV_TKINFO"
	.tkinfo
        /*0018*/ 	.word	0x00000002
        /*0030*/ 	.string	""
        /*0030*/ 	.string	"ptxas"
        /*0030*/ 	.string	"Cuda compilation tools, release 13.0, V13.0.88"
        /*0030*/ 	.string	"Build cuda_13.0.r13.0/compiler.36424714_0"
        /*0030*/ 	.string	"-arch sm_100 -m 64 "



//--------------------- .note.nv.cuinfo           --------------------------
	.section	.note.nv.cuinfo,"",@"SHT_NOTE"
	.sectionflags	@"SHF_NOTE_NV_CUINFO"
        /*0018*/ 	.short	0x0002
        /*001a*/ 	.short	0x0064
        /*001c*/ 	.short	0x0082
	.zero		2


//--------------------- .nv.info                  --------------------------
	.section	.nv.info,"",@"SHT_CUDA_INFO"
	.align	4


	//----- nvinfo : EIATTR_REGCOUNT
	.align		4
        /*0000*/ 	.byte	0x04, 0x2f
        /*0002*/ 	.short	(.L_2 - .L_1)
	.align		4
.L_1:
        /*0004*/ 	.word	index@(hello_world)
        /*0008*/ 	.word	0x00000018


	//----- nvinfo : EIATTR_FRAME_SIZE
	.align		4
.L_2:
        /*000c*/ 	.byte	0x04, 0x11
        /*000e*/ 	.short	(.L_4 - .L_3)
	.align		4
.L_3:
        /*0010*/ 	.word	index@(hello_world)
        /*0014*/ 	.word	0x00000008


	//----- nvinfo : EIATTR_MIN_STACK_SIZE
	.align		4
.L_4:
        /*0018*/ 	.byte	0x04, 0x12
        /*001a*/ 	.short	(.L_6 - .L_5)
	.align		4
.L_5:
        /*001c*/ 	.word	index@(hello_world)
        /*0020*/ 	.word	0x00000008
.L_6:


//--------------------- .nv.compat                --------------------------
	.section	.nv.compat,"",@"SHT_CUDA_COMPAT_INFO"
	.align	4
        /*0000*/ 	.byte	0x02, 0x09, 0x00, 0x00, 0x02, 0x02, 0x01, 0x00, 0x02, 0x05, 0x05, 0x00, 0x03, 0x07, 0x01, 0x01
        /*0010*/ 	.byte	0x02, 0x03, 0x00, 0x00, 0x02, 0x06, 0x01, 0x00, 0x04, 0x0b, 0x08, 0x00, 0x09, 0x00, 0x00, 0x00
        /*0020*/ 	.byte	0x00, 0x00, 0x00, 0x00


//--------------------- .nv.info.hello_world      --------------------------
	.section	.nv.info.hello_world,"",@"SHT_CUDA_INFO"
	.sectionflags	@""
	.align	4


	//----- nvinfo : EIATTR_CUDA_API_VERSION
	.align		4
        /*0000*/ 	.byte	0x04, 0x37
        /*0002*/ 	.short	(.L_8 - .L_7)
.L_7:
        /*0004*/ 	.word	0x00000082


	//----- nvinfo : EIATTR_KPARAM_INFO
	.align		4
.L_8:
        /*0008*/ 	.byte	0x04, 0x17
        /*000a*/ 	.short	(.L_10 - .L_9)
.L_9:
        /*000c*/ 	.word	0x00000000
        /*0010*/ 	.short	0x0000
        /*0012*/ 	.short	0x0000
        /*0014*/ 	.byte	0x00, 0xf5, 0x21, 0x00


	//----- nvinfo : EIATTR_SPARSE_MMA_MASK
	.align		4
.L_10:
        /*0018*/ 	.byte	0x03, 0x50
        /*001a*/ 	.short	0x0000


	//----- nvinfo : EIATTR_MAXREG_COUNT
	.align		4
        /*001c*/ 	.byte	0x03, 0x1b
        /*001e*/ 	.short	0x00ff


	//----- nvinfo : EIATTR_EXTERNS
	.align		4
        /*0020*/ 	.byte	0x04, 0x0f
        /*0022*/ 	.short	(.L_12 - .L_11)


	//   ....[0]....
	.align		4
.L_11:
        /*0024*/ 	.word	index@(vprintf)


	//----- nvinfo : EIATTR_MERCURY_ISA_VERSION
	.align		4
.L_12:
        /*0028*/ 	.byte	0x03, 0x5f
        /*002a*/ 	.short	0x0101


	//----- nvinfo : EIATTR_VRC_CTA_INIT_COUNT
	.align		4
        /*002c*/ 	.byte	0x02, 0x4a
	.zero		1
	.zero		1


	//----- nvinfo : EIATTR_SYSCALL_OFFSETS
	.align		4
        /*0030*/ 	.byte	0x04, 0x46
        /*0032*/ 	.short	(.L_14 - .L_13)


	//   ....[0]....
.L_13:
        /*0034*/ 	.word	0x00000100


	//----- nvinfo : EIATTR_EXIT_INSTR_OFFSETS
	.align		4
.L_14:
        /*0038*/ 	.byte	0x04, 0x1c
        /*003a*/ 	.short	(.L_16 - .L_15)


	//   ....[0]....
.L_15:
        /*003c*/ 	.word	0x00000110


	//----- nvinfo : EIATTR_CBANK_PARAM_SIZE
	.align		4
.L_16:
        /*0040*/ 	.byte	0x03, 0x19
        /*0042*/ 	.short	0x0008


	//----- nvinfo : EIATTR_PARAM_CBANK
	.align		4
        /*0044*/ 	.byte	0x04, 0x0a
        /*0046*/ 	.short	(.L_18 - .L_17)
	.align		4
.L_17:
        /*0048*/ 	.word	index@(.nv.constant0.hello_world)
        /*004c*/ 	.short	0x0380
        /*004e*/ 	.short	0x0008


	//----- nvinfo : EIATTR_SW_WAR
	.align		4
.L_18:
        /*0050*/ 	.byte	0x04, 0x36
        /*0052*/ 	.short	(.L_20 - .L_19)
.L_19:
        /*0054*/ 	.word	0x00000008
.L_20:


//--------------------- .nv.callgraph             --------------------------
	.section	.nv.callgraph,"",@"SHT_CUDA_CALLGRAPH"
	.align	4
	.sectionentsize	8
	.align		4
        /*0000*/ 	.word	0x00000000
	.align		4
        /*0004*/ 	.word	0xffffffff
	.align		4
        /*0008*/ 	.word	index@(hello_world)
	.align		4
        /*000c*/ 	.word	index@(vprintf)
	.align		4
        /*0010*/ 	.word	0x00000000
	.align		4
        /*0014*/ 	.word	0xfffffffe
	.align		4
        /*0018*/ 	.word	0x00000000
	.align		4
        /*001c*/ 	.word	0xfffffffd
	.align		4
        /*0020*/ 	.word	0x00000000
	.align		4
        /*0024*/ 	.word	0xfffffffc


//--------------------- .nv.constant4             --------------------------
	.section	.nv.constant4,"a",@progbits
	.align	8
	.align		8
.nv.constant4:
        /*0000*/ 	.dword	vprintf
	.align		8
        /*0008*/ 	.dword	$str


//--------------------- .text.hello_world         --------------------------
	.section	.text.hello_world,"ax",@progbits
	.align	128
        .global         hello_world
        .type           hello_world,@function
        .size           hello_world,(.L_x_2 - hello_world)
        .other          hello_world,@"STO_CUDA_ENTRY STV_DEFAULT"
hello_world:
.text.hello_world:
[----:B------:R-:W0:Y:S08]  /*0000*/  LDC R1, c[0x0][0x37c] ;  /* 0x0000df00ff017b82 */ /* 0x000e300000000800 */
[----:B------:R-:W1:Y:S01]  /*0010*/  LDC.64 R2, c[0x0][0x380] ;  /* 0x0000e000ff027b82 */ /* 0x000e620000000a00 */
[----:B------:R-:W1:Y:S01]  /*0020*/  LDCU.64 UR4, c[0x0][0x358] ;  /* 0x00006b00ff0477ac */ /* 0x000e620008000a00 */
[----:B0-----:R-:W-:Y:S01]  /*0030*/  VIADD R1, R1, 0xfffffff8 ;  /* 0xfffffff801017836 */ /* 0x001fe20000000000 */
[----:B------:R-:W0:Y:S01]  /*0040*/  LDCU.64 UR6, c[0x4][0x8] ;  /* 0x01000100ff0677ac */ /* 0x000e220008000a00 */
[----:B-1----:R-:W2:Y:S01]  /*0050*/  LDG.E R2, desc[UR4][R2.64] ;  /* 0x0000000402027981 */ /* 0x002ea2000c1e1900 */
[----:B------:R-:W-:Y:S01]  /*0060*/  MOV R0, 0x0 ;  /* 0x0000000000007802 */ /* 0x000fe20000000f00 */
[----:B------:R-:W1:Y:S01]  /*0070*/  LDCU UR4, c[0x0][0x2f8] ;  /* 0x00005f00ff0477ac */ /* 0x000e620008000800 */
[----:B0-----:R-:W-:Y:S01]  /*0080*/  IMAD.U32 R4, RZ, RZ, UR6 ;  /* 0x00000006ff047e24 */ /* 0x001fe2000f8e00ff */
[----:B------:R-:W-:Y:S01]  /*0090*/  MOV R5, UR7 ;  /* 0x0000000700057c02 */ /* 0x000fe20008000f00 */
[----:B------:R0:W3:Y:S01]  /*00a0*/  LDC.64 R8, c[0x4][R0] ;  /* 0x0100000000087b82 */ /* 0x0000e20000000a00 */
[----:B------:R-:W4:Y:S01]  /*00b0*/  LDCU UR5, c[0x0][0x2fc] ;  /* 0x00005f80ff0577ac */ /* 0x000f220008000800 */
[----:B-1----:R-:W-:-:S05]  /*00c0*/  IADD3 R6, P0, PT, R1, UR4, RZ ;  /* 0x0000000401067c10 */ /* 0x002fca000ff1e0ff */
[----:B----4-:R-:W-:Y:S01]  /*00d0*/  IMAD.X R7, RZ, RZ, UR5, P0 ;  /* 0x00000005ff077e24 */ /* 0x010fe200080e06ff */
[----:B--23--:R0:W-:Y:S07]  /*00e0*/  STL [R1], R2 ;  /* 0x0000000201007387 */ /* 0x00c1ee0000100800 */
[----:B------:R-:W-:-:S07]  /*00f0*/  LEPC R20, `(.L_x_0) ;  /* 0x000000001014794e */ /* 0x000fce0000000000 */
[----:B0-----:R-:W-:Y:S05]  /*0100*/  CALL.ABS.NOINC R8 ;  /* 0x0000000008007343 */ /* 0x001fea0003c00000 */
.L_x_0:
[----:B------:R-:W-:Y:S05]  /*0110*/  EXIT ;  /* 0x000000000000794d */ /* 0x000fea0003800000 */
.L_x_1:
[----:B------:R-:W-:-:S00]  /*0120*/  BRA `(.L_x_1) ;  /* 0xfffffffc00fc7947 */ /* 0x000fc0000383ffff */
[----:B------:R-:W-:-:S00]  /*0130*/  NOP ;  /* 0x0000000000007918 */ /* 0x000fc00000000000 */
        /* <DEDUP_REMOVED lines=12> */
.L_x_2:


//--------------------- .nv.global.init           --------------------------
	.section	.nv.global.init,"aw",@progbits
.nv.global.init:
	.type		$str,@object
	.size		$str,(.L_0 - $str)
$str:
        /*0000*/ 	.byte	0x48, 0x65, 0x6c, 0x6c, 0x6f, 0x20, 0x66, 0x72, 0x6f, 0x6d, 0x20, 0x74, 0x68, 0x65, 0x20, 0x63
        /*0010*/ 	.byte	0x75, 0x64, 0x61, 0x20, 0x6b, 0x65, 0x72, 0x6e, 0x65, 0x6c, 0x20, 0x69, 0x6e, 0x20, 0x74, 0x68
        /*0020*/ 	.byte	0x72, 0x65, 0x61, 0x64, 0x20, 0x25, 0x64, 0x0a, 0x00
.L_0:


//--------------------- .nv.shared.reserved.0     --------------------------
	.section	.nv.shared.reserved.0,"aw",@nobits
	.weak		__nv_reservedSMEM_offset_0_alias
	.size		__nv_reservedSMEM_offset_0_alias, 0, 64
	.other		__nv_reservedSMEM_offset_0_alias,@"STO_CUDA_RESERVED_SHARED STV_DEFAULT"
__nv_reservedSMEM_offset_0_alias:
	.zero		0
	.zero		64


//--------------------- .nv.constant0.hello_world --------------------------
	.section	.nv.constant0.hello_world,"a",@progbits
	.sectionflags	@""
	.align	4
.nv.constant0.hello_world:
	.zero		904


//--------------------- SYMBOLS --------------------------

	.type		.nv.reservedSmem.offset0,@object
	.size		.nv.reservedSmem.offset0,0x4
	.type		vprintf,@function
